	.headerflags	@"EF_CUDA_TEXMODE_UNIFIED EF_CUDA_64BIT_ADDRESS EF_CUDA_ACCELERATORS EF_CUDA_SM90 EF_CUDA_VIRTUAL_SM(EF_CUDA_SM90)"
	.elftype	@"ET_EXEC"


//--------------------- .nv.info                  --------------------------
	.section	.nv.info,"",@"SHT_CUDA_INFO"
	.align	4


	//----- nvinfo : EIATTR_REGCOUNT
	.align		4
        /*0000*/ 	.byte	0x04, 0x2f
        /*0002*/ 	.short	(.L_1 - .L_0)
	.align		4
.L_0:
        /*0004*/ 	.word	index@(triton_poi_fused_convolution_21)
        /*0008*/ 	.word	0x0000000c


	//----- nvinfo : EIATTR_MIN_STACK_SIZE
	.align		4
.L_1:
        /*000c*/ 	.byte	0x04, 0x12
        /*000e*/ 	.short	(.L_3 - .L_2)
	.align		4
.L_2:
        /*0010*/ 	.word	index@(triton_poi_fused_convolution_21)
        /*0014*/ 	.word	0x00000000


	//----- nvinfo : EIATTR_FRAME_SIZE
	.align		4
.L_3:
        /*0018*/ 	.byte	0x04, 0x11
        /*001a*/ 	.short	(.L_5 - .L_4)
	.align		4
.L_4:
        /*001c*/ 	.word	index@(triton_poi_fused_convolution_21)
        /*0020*/ 	.word	0x00000000


	//----- nvinfo : EIATTR_MIN_STACK_SIZE
	.align		4
.L_5:
        /*0024*/ 	.byte	0x04, 0x12
        /*0026*/ 	.short	(.L_7 - .L_6)
	.align		4
.L_6:
        /*0028*/ 	.word	index@(triton_poi_fused_convolution_21)
        /*002c*/ 	.word	0x00000000
.L_7:


//--------------------- .nv.info.triton_poi_fused_convolution_21 --------------------------
	.section	.nv.info.triton_poi_fused_convolution_21,"",@"SHT_CUDA_INFO"
	.sectionflags	@""
	.align	4


	//----- nvinfo : EIATTR_CUDA_API_VERSION
	.align		4
        /*0000*/ 	.byte	0x04, 0x37
        /*0002*/ 	.short	(.L_9 - .L_8)
.L_8:
        /*0004*/ 	.word	0x0000007c


	//----- nvinfo : EIATTR_KPARAM_INFO
	.align		4
.L_9:
        /*0008*/ 	.byte	0x04, 0x17
        /*000a*/ 	.short	(.L_11 - .L_10)
.L_10:
        /*000c*/ 	.word	0x00000000
        /*0010*/ 	.short	0x0002
        /*0012*/ 	.short	0x0010
        /*0014*/ 	.byte	0x00, 0xf0, 0x11, 0x00


	//----- nvinfo : EIATTR_KPARAM_INFO
	.align		4
.L_11:
        /*0018*/ 	.byte	0x04, 0x17
        /*001a*/ 	.short	(.L_13 - .L_12)
.L_12:
        /*001c*/ 	.word	0x00000000
        /*0020*/ 	.short	0x0001
        /*0022*/ 	.short	0x0008
        /*0024*/ 	.byte	0x00, 0xf4, 0x21, 0x00


	//----- nvinfo : EIATTR_KPARAM_INFO
	.align		4
.L_13:
        /*0028*/ 	.byte	0x04, 0x17
        /*002a*/ 	.short	(.L_15 - .L_14)
.L_14:
        /*002c*/ 	.word	0x00000000
        /*0030*/ 	.short	0x0000
        /*0032*/ 	.short	0x0000
        /*0034*/ 	.byte	0x00, 0xf4, 0x21, 0x00


	//----- nvinfo : EIATTR_SPARSE_MMA_MASK
	.align		4
.L_15:
        /*0038*/ 	.byte	0x03, 0x50
        /*003a*/ 	.short	0x0000


	//----- nvinfo : EIATTR_MAXREG_COUNT
	.align		4
        /*003c*/ 	.byte	0x03, 0x1b
        /*003e*/ 	.short	0x00ff


	//----- nvinfo : EIATTR_EXIT_INSTR_OFFSETS
	.align		4
        /*0040*/ 	.byte	0x04, 0x1c
        /*0042*/ 	.short	(.L_17 - .L_16)


	//   ....[0]....
.L_16:
        /*0044*/ 	.word	0x00000140


	//----- nvinfo : EIATTR_REQNTID
	.align		4
.L_17:
        /*0048*/ 	.byte	0x04, 0x10
        /*004a*/ 	.short	(.L_19 - .L_18)
.L_18:
        /*004c*/ 	.word	0x00000080
        /*0050*/ 	.word	0x00000001
        /*0054*/ 	.word	0x00000001


	//----- nvinfo : EIATTR_CBANK_PARAM_SIZE
	.align		4
.L_19:
        /*0058*/ 	.byte	0x03, 0x19
        /*005a*/ 	.short	0x0014


	//----- nvinfo : EIATTR_PARAM_CBANK
	.align		4
        /*005c*/ 	.byte	0x04, 0x0a
        /*005e*/ 	.short	(.L_21 - .L_20)
	.align		4
.L_20:
        /*0060*/ 	.word	index@(.nv.constant0.triton_poi_fused_convolution_21)
        /*0064*/ 	.short	0x0210
        /*0066*/ 	.short	0x0014


	//----- nvinfo : EIATTR_SW_WAR
	.align		4
.L_21:
        /*0068*/ 	.byte	0x04, 0x36
        /*006a*/ 	.short	(.L_23 - .L_22)
.L_22:
        /*006c*/ 	.word	0x00000008
.L_23:


//--------------------- .nv.callgraph             --------------------------
	.section	.nv.callgraph,"",@"SHT_CUDA_CALLGRAPH"
	.align	4
	.sectionentsize	8
	.align		4
        /*0000*/ 	.word	0x00000000
	.align		4
        /*0004*/ 	.word	0xffffffff
	.align		4
        /*0008*/ 	.word	0x00000000
	.align		4
        /*000c*/ 	.word	0xfffffffe
	.align		4
        /*0010*/ 	.word	0x00000000
	.align		4
        /*0014*/ 	.word	0xfffffffd
	.align		4
        /*0018*/ 	.word	0x00000000
	.align		4
        /*001c*/ 	.word	0xfffffffc


//--------------------- .text.triton_poi_fused_convolution_21 --------------------------
	.section	.text.triton_poi_fused_convolution_21,"ax",@progbits
	.align	128
        .global         triton_poi_fused_convolution_21
        .type           triton_poi_fused_convolution_21,@function
        .size           triton_poi_fused_convolution_21,(.L_x_1 - triton_poi_fused_convolution_21)
        .other          triton_poi_fused_convolution_21,@"STO_CUDA_ENTRY STV_DEFAULT"
triton_poi_fused_convolution_21:
.text.triton_poi_fused_convolution_21:
[----:B------:R-:W-:Y:S01]  /*0000*/  LDC R1, c[0x0][0x28] ;  /* 0x00000a00ff017b82 */ /* 0x000fe20000000800 */
[----:B------:R-:W1:Y:S07]  /*0010*/  S2R R0, SR_TID.X ;  /* 0x0000000000007919 */ /* 0x000e6e0000002100 */
[----:B------:R-:W2:Y:S01]  /*0020*/  LDC.64 R4, c[0x0][0x218] ;  /* 0x00008600ff047b82 */ /* 0x000ea20000000a00 */
[----:B------:R-:W-:Y:S01]  /*0030*/  ULDC.64 UR4, c[0x0][0x208] ;  /* 0x0000820000047ab9 */ /* 0x000fe20000000a00 */
[----:B------:R-:W3:Y:S06]  /*0040*/  S2R R7, SR_CTAID.X ;  /* 0x0000000000077919 */ /* 0x000eec0000002500 */
[----:B------:R-:W4:Y:S01]  /*0050*/  LDC.64 R2, c[0x0][0x210] ;  /* 0x00008400ff027b82 */ /* 0x000f220000000a00 */
[----:B-1----:R-:W-:-:S04]  /*0060*/  SHF.L.U32 R0, R0, 0x1, RZ ;  /* 0x0000000100007819 */ /* 0x002fc800000006ff */
[----:B------:R-:W-:-:S04]  /*0070*/  LOP3.LUT R0, R0, 0xfe, RZ, 0xc0, !PT ;  /* 0x000000fe00007812 */ /* 0x000fc800078ec0ff */
[----:B---3--:R-:W-:-:S05]  /*0080*/  LEA R7, R7, R0, 0x8 ;  /* 0x0000000007077211 */ /* 0x008fca00078e40ff */
[----:B------:R-:W-:-:S04]  /*0090*/  IMAD.HI R0, R7, 0x2aaaaaab, RZ ;  /* 0x2aaaaaab07007827 */ /* 0x000fc800078e02ff */
[----:B----4-:R-:W-:Y:S01]  /*00a0*/  IMAD.WIDE R2, R7, 0x4, R2 ;  /* 0x0000000407027825 */ /* 0x010fe200078e0202 */
[----:B------:R-:W-:-:S04]  /*00b0*/  SHF.R.U32.HI R9, RZ, 0x1f, R0 ;  /* 0x0000001fff097819 */ /* 0x000fc80000011600 */
[----:B------:R-:W-:-:S05]  /*00c0*/  LEA.HI R0, R0, R9, RZ, 0x1a ;  /* 0x0000000900007211 */ /* 0x000fca00078fd0ff */
[----:B------:R-:W-:Y:S02]  /*00d0*/  IMAD R9, R0, -0x180, R7 ;  /* 0xfffffe8000097824 */ /* 0x000fe400078e0207 */
[----:B------:R-:W3:Y:S02]  /*00e0*/  LDG.E.64 R6, desc[UR4][R2.64] ;  /* 0x0000000402067981 */ /* 0x000ee4000c1e1b00 */
[----:B--2---:R-:W-:-:S06]  /*00f0*/  IMAD.WIDE R4, R9, 0x4, R4 ;  /* 0x0000000409047825 */ /* 0x004fcc00078e0204 */
[----:B------:R-:W3:Y:S02]  /*0100*/  LDG.E.EL.64 R4, desc[UR4][R4.64] ;  /* 0x0000000404047981 */ /* 0x000ee4000c2e1b00 */
[----:B---3--:R-:W-:Y:S01]  /*0110*/  FADD R6, R6, R4 ;  /* 0x0000000406067221 */ /* 0x008fe20000000000 */
[----:B------:R-:W-:-:S05]  /*0120*/  FADD R7, R7, R5 ;  /* 0x0000000507077221 */ /* 0x000fca0000000000 */
[----:B------:R-:W-:Y:S01]  /*0130*/  STG.E.64 desc[UR4][R2.64], R6 ;  /* 0x0000000602007986 */ /* 0x000fe2000c101b04 */
[----:B------:R-:W-:Y:S05]  /*0140*/  EXIT ;  /* 0x000000000000794d */ /* 0x000fea0003800000 */
.L_x_0:
[----:B------:R-:W-:-:S00]  /*0150*/  BRA `(.L_x_0) ;  /* 0xfffffffc00fc7947 */ /* 0x000fc0000383ffff */
[----:B------:R-:W-:-:S00]  /*0160*/  NOP ;  /* 0x0000000000007918 */ /* 0x000fc00000000000 */
        /* <DEDUP_REMOVED lines=9> */
.L_x_1:


//--------------------- .nv.constant0.triton_poi_fused_convolution_21 --------------------------
	.section	.nv.constant0.triton_poi_fused_convolution_21,"a",@progbits
	.sectionflags	@""
	.align	4
.nv.constant0.triton_poi_fused_convolution_21:
	.zero		548
